//
// Generated by NVIDIA NVVM Compiler
//
// Compiler Build ID: CL-36424714
// Cuda compilation tools, release 13.0, V13.0.88
// Based on NVVM 20.0.0
//

.version 9.0
.target sm_100
.address_size 64

	// .globl	_Z14compute_kernelPfi
.global .align 4 .b8 __cudart_i2opi_f[24] = {65, 144, 67, 60, 153, 149, 98, 219, 192, 221, 52, 245, 209, 87, 39, 252, 41, 21, 68, 78, 110, 131, 249, 162};

.visible .entry _Z14compute_kernelPfi(
	.param .u64 .ptr .align 1 _Z14compute_kernelPfi_param_0,
	.param .u32 _Z14compute_kernelPfi_param_1
)
{
	.local .align 4 .b8 	__local_depot0[28];
	.reg .b64 	%SP;
	.reg .b64 	%SPL;
	.reg .pred 	%p<20>;
	.reg .b32 	%r<90>;
	.reg .b32 	%f<65>;
	.reg .b64 	%rd<42>;
	.reg .b64 	%fd<5>;

	mov.u64 	%SPL, __local_depot0;
	ld.param.u64 	%rd14, [_Z14compute_kernelPfi_param_0];
	ld.param.u32 	%r31, [_Z14compute_kernelPfi_param_1];
	add.u64 	%rd1, %SPL, 0;
	add.u64 	%rd2, %SPL, 0;
	mov.u32 	%r32, %ctaid.x;
	mov.u32 	%r33, %ntid.x;
	mov.u32 	%r34, %tid.x;
	mad.lo.s32 	%r1, %r32, %r33, %r34;
	setp.gt.s32 	%p1, %r1, 16777215;
	@%p1 bra 	$L__BB0_21;
	cvta.to.global.u64 	%rd17, %rd14;
	mul.wide.s32 	%rd18, %r1, 4;
	add.s64 	%rd3, %rd17, %rd18;
	ld.global.f32 	%f64, [%rd3];
	setp.lt.s32 	%p2, %r31, 1;
	@%p2 bra 	$L__BB0_20;
	mov.b32 	%r81, 0;
	mov.u64 	%rd29, __cudart_i2opi_f;
$L__BB0_3:
	mul.f32 	%f14, %f64, 0f3F22F983;
	cvt.rni.s32.f32 	%r89, %f14;
	cvt.rn.f32.s32 	%f15, %r89;
	fma.rn.f32 	%f16, %f15, 0fBFC90FDA, %f64;
	fma.rn.f32 	%f17, %f15, 0fB3A22168, %f16;
	fma.rn.f32 	%f63, %f15, 0fA7C234C5, %f17;
	abs.f32 	%f4, %f64;
	setp.ltu.f32 	%p3, %f4, 0f47CE4780;
	mov.u32 	%r85, %r89;
	mov.f32 	%f62, %f63;
	@%p3 bra 	$L__BB0_11;
	setp.neu.f32 	%p4, %f4, 0f7F800000;
	@%p4 bra 	$L__BB0_6;
	mov.f32 	%f20, 0f00000000;
	mul.rn.f32 	%f62, %f64, %f20;
	mov.b32 	%r85, 0;
	bra.uni 	$L__BB0_11;
$L__BB0_6:
	mov.b32 	%r4, %f64;
	shl.b32 	%r37, %r4, 8;
	or.b32  	%r5, %r37, -2147483648;
	mov.b64 	%rd40, 0;
	mov.b32 	%r82, 0;
	mov.u64 	%rd38, %rd29;
	mov.u64 	%rd39, %rd2;
$L__BB0_7:
	.pragma "nounroll";
	ld.global.nc.u32 	%r38, [%rd38];
	mad.wide.u32 	%rd21, %r38, %r5, %rd40;
	shr.u64 	%rd40, %rd21, 32;
	st.local.u32 	[%rd39], %rd21;
	add.s32 	%r82, %r82, 1;
	add.s64 	%rd39, %rd39, 4;
	add.s64 	%rd38, %rd38, 4;
	setp.ne.s32 	%p5, %r82, 6;
	@%p5 bra 	$L__BB0_7;
	shr.u32 	%r39, %r4, 23;
	st.local.u32 	[%rd2+24], %rd40;
	and.b32  	%r8, %r39, 31;
	and.b32  	%r40, %r39, 224;
	add.s32 	%r41, %r40, -128;
	shr.u32 	%r42, %r41, 5;
	mul.wide.u32 	%rd22, %r42, 4;
	sub.s64 	%rd10, %rd2, %rd22;
	ld.local.u32 	%r83, [%rd10+24];
	ld.local.u32 	%r84, [%rd10+20];
	setp.eq.s32 	%p6, %r8, 0;
	@%p6 bra 	$L__BB0_10;
	shf.l.wrap.b32 	%r83, %r84, %r83, %r8;
	ld.local.u32 	%r43, [%rd10+16];
	shf.l.wrap.b32 	%r84, %r43, %r84, %r8;
$L__BB0_10:
	shr.u32 	%r44, %r83, 30;
	shf.l.wrap.b32 	%r45, %r84, %r83, 2;
	shl.b32 	%r46, %r84, 2;
	shr.u32 	%r47, %r45, 31;
	add.s32 	%r48, %r47, %r44;
	neg.s32 	%r49, %r48;
	setp.lt.s32 	%p7, %r4, 0;
	selp.b32 	%r85, %r49, %r48, %p7;
	xor.b32  	%r50, %r45, %r4;
	shr.s32 	%r51, %r45, 31;
	xor.b32  	%r52, %r51, %r45;
	xor.b32  	%r53, %r51, %r46;
	cvt.u64.u32 	%rd23, %r52;
	shl.b64 	%rd24, %rd23, 32;
	cvt.u64.u32 	%rd25, %r53;
	or.b64  	%rd26, %rd24, %rd25;
	cvt.rn.f64.s64 	%fd1, %rd26;
	mul.f64 	%fd2, %fd1, 0d3BF921FB54442D19;
	cvt.rn.f32.f64 	%f18, %fd2;
	neg.f32 	%f19, %f18;
	setp.lt.s32 	%p8, %r50, 0;
	selp.f32 	%f62, %f19, %f18, %p8;
$L__BB0_11:
	setp.ltu.f32 	%p9, %f4, 0f47CE4780;
	mul.rn.f32 	%f21, %f62, %f62;
	and.b32  	%r55, %r85, 1;
	setp.eq.b32 	%p10, %r55, 1;
	selp.f32 	%f22, 0f3F800000, %f62, %p10;
	fma.rn.f32 	%f23, %f21, %f22, 0f00000000;
	fma.rn.f32 	%f24, %f21, 0f37CBAC00, 0fBAB607ED;
	selp.f32 	%f25, %f24, 0fB94D4153, %p10;
	selp.f32 	%f26, 0f3D2AAABB, 0f3C0885E4, %p10;
	fma.rn.f32 	%f27, %f25, %f21, %f26;
	selp.f32 	%f28, 0fBEFFFFFF, 0fBE2AAAA8, %p10;
	fma.rn.f32 	%f29, %f27, %f21, %f28;
	fma.rn.f32 	%f30, %f29, %f23, %f22;
	and.b32  	%r56, %r85, 2;
	setp.eq.s32 	%p11, %r56, 0;
	mov.f32 	%f31, 0f00000000;
	sub.f32 	%f32, %f31, %f30;
	selp.f32 	%f8, %f30, %f32, %p11;
	@%p9 bra 	$L__BB0_19;
	setp.neu.f32 	%p12, %f4, 0f7F800000;
	@%p12 bra 	$L__BB0_14;
	mov.f32 	%f35, 0f00000000;
	mul.rn.f32 	%f63, %f64, %f35;
	mov.b32 	%r89, 0;
	bra.uni 	$L__BB0_19;
$L__BB0_14:
	mov.b32 	%r17, %f64;
	shl.b32 	%r58, %r17, 8;
	or.b32  	%r18, %r58, -2147483648;
	mov.b64 	%rd41, 0;
	mov.b32 	%r86, 0;
$L__BB0_15:
	.pragma "nounroll";
	mul.wide.u32 	%rd28, %r86, 4;
	add.s64 	%rd30, %rd29, %rd28;
	ld.global.nc.u32 	%r59, [%rd30];
	mad.wide.u32 	%rd31, %r59, %r18, %rd41;
	shr.u64 	%rd41, %rd31, 32;
	add.s64 	%rd32, %rd1, %rd28;
	st.local.u32 	[%rd32], %rd31;
	add.s32 	%r86, %r86, 1;
	setp.ne.s32 	%p13, %r86, 6;
	@%p13 bra 	$L__BB0_15;
	shr.u32 	%r60, %r17, 23;
	st.local.u32 	[%rd1+24], %rd41;
	and.b32  	%r21, %r60, 31;
	and.b32  	%r61, %r60, 224;
	add.s32 	%r62, %r61, -128;
	shr.u32 	%r63, %r62, 5;
	mul.wide.u32 	%rd33, %r63, 4;
	sub.s64 	%rd13, %rd1, %rd33;
	ld.local.u32 	%r87, [%rd13+24];
	ld.local.u32 	%r88, [%rd13+20];
	setp.eq.s32 	%p14, %r21, 0;
	@%p14 bra 	$L__BB0_18;
	shf.l.wrap.b32 	%r87, %r88, %r87, %r21;
	ld.local.u32 	%r64, [%rd13+16];
	shf.l.wrap.b32 	%r88, %r64, %r88, %r21;
$L__BB0_18:
	shr.u32 	%r65, %r87, 30;
	shf.l.wrap.b32 	%r66, %r88, %r87, 2;
	shl.b32 	%r67, %r88, 2;
	shr.u32 	%r68, %r66, 31;
	add.s32 	%r69, %r68, %r65;
	neg.s32 	%r70, %r69;
	setp.lt.s32 	%p15, %r17, 0;
	selp.b32 	%r89, %r70, %r69, %p15;
	xor.b32  	%r71, %r66, %r17;
	shr.s32 	%r72, %r66, 31;
	xor.b32  	%r73, %r72, %r66;
	xor.b32  	%r74, %r72, %r67;
	cvt.u64.u32 	%rd34, %r73;
	shl.b64 	%rd35, %rd34, 32;
	cvt.u64.u32 	%rd36, %r74;
	or.b64  	%rd37, %rd35, %rd36;
	cvt.rn.f64.s64 	%fd3, %rd37;
	mul.f64 	%fd4, %fd3, 0d3BF921FB54442D19;
	cvt.rn.f32.f64 	%f33, %fd4;
	neg.f32 	%f34, %f33;
	setp.lt.s32 	%p16, %r71, 0;
	selp.f32 	%f63, %f34, %f33, %p16;
$L__BB0_19:
	add.s32 	%r76, %r89, 1;
	mul.rn.f32 	%f36, %f63, %f63;
	and.b32  	%r77, %r89, 1;
	setp.eq.b32 	%p17, %r77, 1;
	selp.f32 	%f37, %f63, 0f3F800000, %p17;
	fma.rn.f32 	%f38, %f36, %f37, 0f00000000;
	fma.rn.f32 	%f39, %f36, 0f37CBAC00, 0fBAB607ED;
	selp.f32 	%f40, 0fB94D4153, %f39, %p17;
	selp.f32 	%f41, 0f3C0885E4, 0f3D2AAABB, %p17;
	fma.rn.f32 	%f42, %f40, %f36, %f41;
	selp.f32 	%f43, 0fBE2AAAA8, 0fBEFFFFFF, %p17;
	fma.rn.f32 	%f44, %f42, %f36, %f43;
	fma.rn.f32 	%f45, %f44, %f38, %f37;
	and.b32  	%r78, %r76, 2;
	setp.eq.s32 	%p18, %r78, 0;
	mov.f32 	%f46, 0f00000000;
	sub.f32 	%f47, %f46, %f45;
	selp.f32 	%f48, %f45, %f47, %p18;
	mul.f32 	%f49, %f8, %f48;
	fma.rn.f32 	%f50, %f64, 0f3BBB989D, 0f3F000000;
	cvt.sat.f32.f32 	%f51, %f50;
	mov.f32 	%f52, 0f4B400001;
	mov.f32 	%f53, 0f437C0000;
	fma.rm.f32 	%f54, %f51, %f53, %f52;
	add.f32 	%f55, %f54, 0fCB40007F;
	neg.f32 	%f56, %f55;
	fma.rn.f32 	%f57, %f64, 0f3FB8AA3B, %f56;
	fma.rn.f32 	%f58, %f64, 0f32A57060, %f57;
	mov.b32 	%r79, %f54;
	shl.b32 	%r80, %r79, 23;
	mov.b32 	%f59, %r80;
	ex2.approx.ftz.f32 	%f60, %f58;
	fma.rn.f32 	%f64, %f60, %f59, %f49;
	add.s32 	%r81, %r81, 1;
	setp.ne.s32 	%p19, %r81, %r31;
	@%p19 bra 	$L__BB0_3;
$L__BB0_20:
	st.global.f32 	[%rd3], %f64;
$L__BB0_21:
	ret;

}


// ===== COMPILED SASS (sm_100) =====

	.target	sm_100

	.elftype	@"ET_EXEC"


//--------------------- .note.nv.tkinfo           --------------------------
	.section	.note.nv.tkinfo,"",@"SHT_NOTE"
	.sectionflags	@"SHF_NOTE_NV_TKINFO"
	.tkinfo
        /*0018*/ 	.word	0x00000002
        /*0030*/ 	.string	""
        /*0030*/ 	.string	"ptxas"
        /*0030*/ 	.string	"Cuda compilation tools, release 13.0, V13.0.88"
        /*0030*/ 	.string	"Build cuda_13.0.r13.0/compiler.36424714_0"
        /*0030*/ 	.string	"-arch sm_100 -m 64 "



//--------------------- .note.nv.cuinfo           --------------------------
	.section	.note.nv.cuinfo,"",@"SHT_NOTE"
	.sectionflags	@"SHF_NOTE_NV_CUINFO"
        /*0018*/ 	.short	0x0002
        /*001a*/ 	.short	0x0064
        /*001c*/ 	.short	0x0082
	.zero		2


//--------------------- .nv.info                  --------------------------
	.section	.nv.info,"",@"SHT_CUDA_INFO"
	.align	4


	//----- nvinfo : EIATTR_REGCOUNT
	.align		4
        /*0000*/ 	.byte	0x04, 0x2f
        /*0002*/ 	.short	(.L_2 - .L_1)
	.align		4
.L_1:
        /*0004*/ 	.word	index@(_Z14compute_kernelPfi)
        /*0008*/ 	.word	0x0000001c


	//----- nvinfo : EIATTR_FRAME_SIZE
	.align		4
.L_2:
        /*000c*/ 	.byte	0x04, 0x11
        /*000e*/ 	.short	(.L_4 - .L_3)
	.align		4
.L_3:
        /*0010*/ 	.word	index@(_Z14compute_kernelPfi)
        /*0014*/ 	.word	0x00000000


	//----- nvinfo : EIATTR_MIN_STACK_SIZE
	.align		4
.L_4:
        /*0018*/ 	.byte	0x04, 0x12
        /*001a*/ 	.short	(.L_6 - .L_5)
	.align		4
.L_5:
        /*001c*/ 	.word	index@(_Z14compute_kernelPfi)
        /*0020*/ 	.word	0x00000000
.L_6:


//--------------------- .nv.compat                --------------------------
	.section	.nv.compat,"",@"SHT_CUDA_COMPAT_INFO"
	.align	4
        /*0000*/ 	.byte	0x02, 0x09, 0x00, 0x00, 0x02, 0x02, 0x01, 0x00, 0x02, 0x05, 0x05, 0x00, 0x03, 0x07, 0x01, 0x01
        /*0010*/ 	.byte	0x02, 0x03, 0x00, 0x00, 0x02, 0x06, 0x01, 0x00, 0x04, 0x0b, 0x08, 0x00, 0x01, 0x00, 0x00, 0x00
        /*0020*/ 	.byte	0x00, 0x00, 0x00, 0x00


//--------------------- .nv.info._Z14compute_kernelPfi --------------------------
	.section	.nv.info._Z14compute_kernelPfi,"",@"SHT_CUDA_INFO"
	.sectionflags	@""
	.align	4


	//----- nvinfo : EIATTR_CUDA_API_VERSION
	.align		4
        /*0000*/ 	.byte	0x04, 0x37
        /*0002*/ 	.short	(.L_8 - .L_7)
.L_7:
        /*0004*/ 	.word	0x00000082


	//----- nvinfo : EIATTR_KPARAM_INFO
	.align		4
.L_8:
        /*0008*/ 	.byte	0x04, 0x17
        /*000a*/ 	.short	(.L_10 - .L_9)
.L_9:
        /*000c*/ 	.word	0x00000000
        /*0010*/ 	.short	0x0001
        /*0012*/ 	.short	0x0008
        /*0014*/ 	.byte	0x00, 0xf0, 0x11, 0x00


	//----- nvinfo : EIATTR_KPARAM_INFO
	.align		4
.L_10:
        /*0018*/ 	.byte	0x04, 0x17
        /*001a*/ 	.short	(.L_12 - .L_11)
.L_11:
        /*001c*/ 	.word	0x00000000
        /*0020*/ 	.short	0x0000
        /*0022*/ 	.short	0x0000
        /*0024*/ 	.byte	0x00, 0xf5, 0x21, 0x00


	//----- nvinfo : EIATTR_SPARSE_MMA_MASK
	.align		4
.L_12:
        /*0028*/ 	.byte	0x03, 0x50
        /*002a*/ 	.short	0x0000


	//----- nvinfo : EIATTR_MAXREG_COUNT
	.align		4
        /*002c*/ 	.byte	0x03, 0x1b
        /*002e*/ 	.short	0x00ff


	//----- nvinfo : EIATTR_MERCURY_ISA_VERSION
	.align		4
        /*0030*/ 	.byte	0x03, 0x5f
        /*0032*/ 	.short	0x0101


	//----- nvinfo : EIATTR_VRC_CTA_INIT_COUNT
	.align		4
        /*0034*/ 	.byte	0x02, 0x4a
	.zero		1
	.zero		1


	//----- nvinfo : EIATTR_EXIT_INSTR_OFFSETS
	.align		4
        /*0038*/ 	.byte	0x04, 0x1c
        /*003a*/ 	.short	(.L_14 - .L_13)


	//   ....[0]....
.L_13:
        /*003c*/ 	.word	0x00000060


	//   ....[1]....
        /*0040*/ 	.word	0x000010a0


	//----- nvinfo : EIATTR_CRS_STACK_SIZE
	.align		4
.L_14:
        /*0044*/ 	.byte	0x04, 0x1e
        /*0046*/ 	.short	(.L_16 - .L_15)
.L_15:
        /*0048*/ 	.word	0x00000000


	//----- nvinfo : EIATTR_CBANK_PARAM_SIZE
	.align		4
.L_16:
        /*004c*/ 	.byte	0x03, 0x19
        /*004e*/ 	.short	0x000c


	//----- nvinfo : EIATTR_PARAM_CBANK
	.align		4
        /*0050*/ 	.byte	0x04, 0x0a
        /*0052*/ 	.short	(.L_18 - .L_17)
	.align		4
.L_17:
        /*0054*/ 	.word	index@(.nv.constant0._Z14compute_kernelPfi)
        /*0058*/ 	.short	0x0380
        /*005a*/ 	.short	0x000c


	//----- nvinfo : EIATTR_SW_WAR
	.align		4
.L_18:
        /*005c*/ 	.byte	0x04, 0x36
        /*005e*/ 	.short	(.L_20 - .L_19)
.L_19:
        /*0060*/ 	.word	0x00000008
.L_20:


//--------------------- .nv.callgraph             --------------------------
	.section	.nv.callgraph,"",@"SHT_CUDA_CALLGRAPH"
	.align	4
	.sectionentsize	8
	.align		4
        /*0000*/ 	.word	0x00000000
	.align		4
        /*0004*/ 	.word	0xffffffff
	.align		4
        /*0008*/ 	.word	0x00000000
	.align		4
        /*000c*/ 	.word	0xfffffffe
	.align		4
        /*0010*/ 	.word	0x00000000
	.align		4
        /*0014*/ 	.word	0xfffffffd
	.align		4
        /*0018*/ 	.word	0x00000000
	.align		4
        /*001c*/ 	.word	0xfffffffc


//--------------------- .nv.constant4             --------------------------
	.section	.nv.constant4,"a",@progbits
	.align	8
	.align		8
.nv.constant4:
        /*0000*/ 	.dword	__cudart_i2opi_f


//--------------------- .text._Z14compute_kernelPfi --------------------------
	.section	.text._Z14compute_kernelPfi,"ax",@progbits
	.align	128
        .global         _Z14compute_kernelPfi
        .type           _Z14compute_kernelPfi,@function
        .size           _Z14compute_kernelPfi,(.L_x_13 - _Z14compute_kernelPfi)
        .other          _Z14compute_kernelPfi,@"STO_CUDA_ENTRY STV_DEFAULT"
_Z14compute_kernelPfi:
.text._Z14compute_kernelPfi:
[----:B------:R-:W-:Y:S01]  /*0000*/  LDC R1, c[0x0][0x37c] ;  /* 0x0000df00ff017b82 */ /* 0x000fe20000000800 */
[----:B------:R-:W0:Y:S07]  /*0010*/  S2R R0, SR_TID.X ;  /* 0x0000000000007919 */ /* 0x000e2e0000002100 */
[----:B------:R-:W0:Y:S08]  /*0020*/  S2UR UR4, SR_CTAID.X ;  /* 0x00000000000479c3 */ /* 0x000e300000002500 */
[----:B------:R-:W0:Y:S02]  /*0030*/  LDC R5, c[0x0][0x360] ;  /* 0x0000d800ff057b82 */ /* 0x000e240000000800 */
[----:B0-----:R-:W-:-:S05]  /*0040*/  IMAD R5, R5, UR4, R0 ;  /* 0x0000000405057c24 */ /* 0x001fca000f8e0200 */
[----:B------:R-:W-:-:S13]  /*0050*/  ISETP.GT.AND P0, PT, R5, 0xffffff, PT ;  /* 0x00ffffff0500780c */ /* 0x000fda0003f04270 */
[----:B------:R-:W-:Y:S05]  /*0060*/  @P0 EXIT ;  /* 0x000000000000094d */ /* 0x000fea0003800000 */
[----:B------:R-:W0:Y:S01]  /*0070*/  LDC.64 R2, c[0x0][0x380] ;  /* 0x0000e000ff027b82 */ /* 0x000e220000000a00 */
[----:B------:R-:W1:Y:S01]  /*0080*/  LDCU.64 UR8, c[0x0][0x358] ;  /* 0x00006b00ff0877ac */ /* 0x000e620008000a00 */
[----:B------:R-:W2:Y:S01]  /*0090*/  LDCU UR4, c[0x0][0x388] ;  /* 0x00007100ff0477ac */ /* 0x000ea20008000800 */
[----:B0-----:R-:W-:-:S05]  /*00a0*/  IMAD.WIDE R2, R5, 0x4, R2 ;  /* 0x0000000405027825 */ /* 0x001fca00078e0202 */
[----:B-1----:R0:W5:Y:S01]  /*00b0*/  LDG.E R7, desc[UR8][R2.64] ;  /* 0x0000000802077981 */ /* 0x002162000c1e1900 */
[----:B--2---:R-:W-:-:S09]  /*00c0*/  UISETP.GE.AND UP0, UPT, UR4, 0x1, UPT ;  /* 0x000000010400788c */ /* 0x004fd2000bf06270 */
[----:B0-----:R-:W-:Y:S05]  /*00d0*/  BRA.U !UP0, `(.L_x_0) ;  /* 0x0000000d08ec7547 */ /* 0x001fea000b800000 */
[----:B------:R-:W-:-:S05]  /*00e0*/  UMOV UR4, URZ ;  /* 0x000000ff00047c82 */ /* 0x000fca0008000000 */
.L_x_11:
[C---:B-----5:R-:W-:Y:S01]  /*00f0*/  FMUL R0, R7.reuse, 0.63661974668502807617 ;  /* 0x3f22f98307007820 */ /* 0x060fe20000400000 */
[----:B------:R-:W-:Y:S01]  /*0100*/  FSETP.GE.AND P0, PT, |R7|, 105615, PT ;  /* 0x47ce47800700780b */ /* 0x000fe20003f06200 */
[----:B------:R-:W-:Y:S04]  /*0110*/  BSSY.RECONVERGENT B0, `(.L_x_1) ;  /* 0x0000069000007945 */ /* 0x000fe80003800200 */
[----:B------:R-:W0:Y:S02]  /*0120*/  F2I.NTZ R0, R0 ;  /* 0x0000000000007305 */ /* 0x000e240000203100 */
[----:B0-----:R-:W-:-:S05]  /*0130*/  I2FP.F32.S32 R4, R0 ;  /* 0x0000000000047245 */ /* 0x001fca0000201400 */
[----:B------:R-:W-:-:S04]  /*0140*/  FFMA R5, R4, -1.5707962512969970703, R7 ;  /* 0xbfc90fda04057823 */ /* 0x000fc80000000007 */
[----:B------:R-:W-:-:S04]  /*0150*/  FFMA R5, R4, -7.5497894158615963534e-08, R5 ;  /* 0xb3a2216804057823 */ /* 0x000fc80000000005 */
[----:B------:R-:W-:Y:S01]  /*0160*/  FFMA R4, R4, -5.3903029534742383927e-15, R5 ;  /* 0xa7c234c504047823 */ /* 0x000fe20000000005 */
[----:B------:R-:W-:-:S03]  /*0170*/  IMAD.MOV.U32 R5, RZ, RZ, R0 ;  /* 0x000000ffff057224 */ /* 0x000fc600078e0000 */
[----:B------:R-:W-:Y:S01]  /*0180*/  IMAD.MOV.U32 R12, RZ, RZ, R4 ;  /* 0x000000ffff0c7224 */ /* 0x000fe200078e0004 */
[----:B------:R-:W-:Y:S06]  /*0190*/  @!P0 BRA `(.L_x_2) ;  /* 0x0000000400808947 */ /* 0x000fec0003800000 */
[----:B------:R-:W-:-:S13]  /*01a0*/  FSETP.NEU.AND P0, PT, |R7|, +INF , PT ;  /* 0x7f8000000700780b */ /* 0x000fda0003f0d200 */
[----:B------:R-:W-:Y:S01]  /*01b0*/  @!P0 FMUL R12, RZ, R7 ;  /* 0x00000007ff0c8220 */ /* 0x000fe20000400000 */
[----:B------:R-:W-:Y:S01]  /*01c0*/  @!P0 IMAD.MOV.U32 R0, RZ, RZ, RZ ;  /* 0x000000ffff008224 */ /* 0x000fe200078e00ff */
[----:B------:R-:W-:Y:S06]  /*01d0*/  @!P0 BRA `(.L_x_2) ;  /* 0x0000000400708947 */ /* 0x000fec0003800000 */
[----:B------:R-:W-:Y:S02]  /*01e0*/  IMAD.SHL.U32 R8, R7, 0x100, RZ ;  /* 0x0000010007087824 */ /* 0x000fe400078e00ff */
[----:B------:R-:W-:Y:S02]  /*01f0*/  HFMA2 R12, -RZ, RZ, 0, 0 ;  /* 0x00000000ff0c7431 */ /* 0x000fe400000001ff */
[----:B------:R-:W-:Y:S01]  /*0200*/  IMAD.MOV.U32 R0, RZ, RZ, RZ ;  /* 0x000000ffff007224 */ /* 0x000fe200078e00ff */
[----:B------:R-:W0:Y:S01]  /*0210*/  LDCU.64 UR10, c[0x4][URZ] ;  /* 0x01000000ff0a77ac */ /* 0x000e220008000a00 */
[----:B------:R-:W-:Y:S01]  /*0220*/  LOP3.LUT R13, R8, 0x80000000, RZ, 0xfc, !PT ;  /* 0x80000000080d7812 */ /* 0x000fe200078efcff */
[----:B------:R-:W-:Y:S01]  /*0230*/  UMOV UR6, URZ ;  /* 0x000000ff00067c82 */ /* 0x000fe20008000000 */
[----:B------:R-:W-:-:S05]  /*0240*/  UMOV UR5, URZ ;  /* 0x000000ff00057c82 */ /* 0x000fca0008000000 */
.L_x_3:
[----:B0-----:R-:W-:Y:S02]  /*0250*/  IMAD.U32 R10, RZ, RZ, UR10 ;  /* 0x0000000aff0a7e24 */ /* 0x001fe4000f8e00ff */
[----:B------:R-:W-:-:S05]  /*0260*/  IMAD.U32 R11, RZ, RZ, UR11 ;  /* 0x0000000bff0b7e24 */ /* 0x000fca000f8e00ff */
[----:B------:R-:W2:Y:S01]  /*0270*/  LDG.E.CONSTANT R8, desc[UR8][R10.64] ;  /* 0x000000080a087981 */ /* 0x000ea2000c1e9900 */
[----:B------:R-:W-:Y:S01]  /*0280*/  UIADD3 UR5, UPT, UPT, UR5, 0x1, URZ ;  /* 0x0000000105057890 */ /* 0x000fe2000fffe0ff */
[C---:B------:R-:W-:Y:S01]  /*0290*/  ISETP.EQ.AND P0, PT, R12.reuse, RZ, PT ;  /* 0x000000ff0c00720c */ /* 0x040fe20003f02270 */
[----:B------:R-:W-:Y:S01]  /*02a0*/  UIADD3 UR10, UP1, UPT, UR10, 0x4, URZ ;  /* 0x000000040a0a7890 */ /* 0x000fe2000ff3e0ff */
[C---:B------:R-:W-:Y:S01]  /*02b0*/  ISETP.EQ.AND P1, PT, R12.reuse, 0x4, PT ;  /* 0x000000040c00780c */ /* 0x040fe20003f22270 */
[----:B------:R-:W-:Y:S01]  /*02c0*/  UISETP.NE.AND UP0, UPT, UR5, 0x6, UPT ;  /* 0x000000060500788c */ /* 0x000fe2000bf05270 */
[C---:B------:R-:W-:Y:S01]  /*02d0*/  ISETP.EQ.AND P2, PT, R12.reuse, 0x8, PT ;  /* 0x000000080c00780c */ /* 0x040fe20003f42270 */
[----:B------:R-:W-:Y:S01]  /*02e0*/  UIADD3.X UR11, UPT, UPT, URZ, UR11, URZ, UP1, !UPT ;  /* 0x0000000bff0b7290 */ /* 0x000fe20008ffe4ff */
[C---:B------:R-:W-:Y:S02]  /*02f0*/  ISETP.EQ.AND P3, PT, R12.reuse, 0xc, PT ;  /* 0x0000000c0c00780c */ /* 0x040fe40003f62270 */
[----:B------:R-:W-:-:S02]  /*0300*/  ISETP.EQ.AND P4, PT, R12, 0x10, PT ;  /* 0x000000100c00780c */ /* 0x000fc40003f82270 */
[C---:B------:R-:W-:Y:S01]  /*0310*/  ISETP.EQ.AND P5, PT, R12.reuse, 0x14, PT ;  /* 0x000000140c00780c */ /* 0x040fe20003fa2270 */
[----:B------:R-:W-:Y:S02]  /*0320*/  VIADD R12, R12, 0x4 ;  /* 0x000000040c0c7836 */ /* 0x000fe40000000000 */
[----:B--2---:R-:W-:-:S03]  /*0330*/  IMAD.WIDE.U32 R8, R8, R13, RZ ;  /* 0x0000000d08087225 */ /* 0x004fc600078e00ff */
[----:B------:R-:W-:-:S04]  /*0340*/  IADD3 R8, P6, PT, R8, R0, RZ ;  /* 0x0000000008087210 */ /* 0x000fc80007fde0ff */
[----:B------:R-:W-:Y:S01]  /*0350*/  IADD3.X R0, PT, PT, R9, UR6, RZ, P6, !PT ;  /* 0x0000000609007c10 */ /* 0x000fe2000b7fe4ff */
[--C-:B------:R-:W-:Y:S01]  /*0360*/  @P0 IMAD.MOV.U32 R6, RZ, RZ, R8.reuse ;  /* 0x000000ffff060224 */ /* 0x100fe200078e0008 */
[----:B------:R-:W-:Y:S01]  /*0370*/  @P3 MOV R19, R8 ;  /* 0x0000000800133202 */ /* 0x000fe20000000f00 */
[--C-:B------:R-:W-:Y:S02]  /*0380*/  @P1 IMAD.MOV.U32 R17, RZ, RZ, R8.reuse ;  /* 0x000000ffff111224 */ /* 0x100fe400078e0008 */
[--C-:B------:R-:W-:Y:S02]  /*0390*/  @P2 IMAD.MOV.U32 R18, RZ, RZ, R8.reuse ;  /* 0x000000ffff122224 */ /* 0x100fe400078e0008 */
[--C-:B------:R-:W-:Y:S02]  /*03a0*/  @P4 IMAD.MOV.U32 R20, RZ, RZ, R8.reuse ;  /* 0x000000ffff144224 */ /* 0x100fe400078e0008 */
[----:B------:R-:W-:Y:S01]  /*03b0*/  @P5 IMAD.MOV.U32 R16, RZ, RZ, R8 ;  /* 0x000000ffff105224 */ /* 0x000fe200078e0008 */
[----:B------:R-:W-:Y:S06]  /*03c0*/  BRA.U UP0, `(.L_x_3) ;  /* 0xfffffffd00a07547 */ /* 0x000fec000b83ffff */
[----:B------:R-:W-:Y:S01]  /*03d0*/  SHF.R.U32.HI R8, RZ, 0x17, R7 ;  /* 0x00000017ff087819 */ /* 0x000fe20000011607 */
[----:B------:R-:W-:Y:S03]  /*03e0*/  BSSY.RECONVERGENT B1, `(.L_x_4) ;  /* 0x0000029000017945 */ /* 0x000fe60003800200 */
[C---:B------:R-:W-:Y:S02]  /*03f0*/  LOP3.LUT R9, R8.reuse, 0xe0, RZ, 0xc0, !PT ;  /* 0x000000e008097812 */ /* 0x040fe400078ec0ff */
[----:B------:R-:W-:-:S03]  /*0400*/  LOP3.LUT P6, RZ, R8, 0x1f, RZ, 0xc0, !PT ;  /* 0x0000001f08ff7812 */ /* 0x000fc600078cc0ff */
[----:B------:R-:W-:-:S05]  /*0410*/  VIADD R9, R9, 0xffffff80 ;  /* 0xffffff8009097836 */ /* 0x000fca0000000000 */
[----:B------:R-:W-:-:S05]  /*0420*/  SHF.R.U32.HI R9, RZ, 0x5, R9 ;  /* 0x00000005ff097819 */ /* 0x000fca0000011609 */
[----:B------:R-:W-:-:S05]  /*0430*/  IMAD.U32 R11, R9, -0x4, RZ ;  /* 0xfffffffc090b7824 */ /* 0x000fca00078e00ff */
[C---:B------:R-:W-:Y:S02]  /*0440*/  ISETP.EQ.AND P3, PT, R11.reuse, -0x18, PT ;  /* 0xffffffe80b00780c */ /* 0x040fe40003f62270 */
[C---:B------:R-:W-:Y:S02]  /*0450*/  ISETP.EQ.AND P4, PT, R11.reuse, -0x14, PT ;  /* 0xffffffec0b00780c */ /* 0x040fe40003f82270 */
[C---:B------:R-:W-:Y:S02]  /*0460*/  ISETP.EQ.AND P2, PT, R11.reuse, -0x10, PT ;  /* 0xfffffff00b00780c */ /* 0x040fe40003f42270 */
[C---:B------:R-:W-:Y:S02]  /*0470*/  ISETP.EQ.AND P1, PT, R11.reuse, -0xc, PT ;  /* 0xfffffff40b00780c */ /* 0x040fe40003f22270 */
[C---:B------:R-:W-:Y:S02]  /*0480*/  ISETP.EQ.AND P0, PT, R11.reuse, -0x8, PT ;  /* 0xfffffff80b00780c */ /* 0x040fe40003f02270 */
[----:B------:R-:W-:-:S03]  /*0490*/  ISETP.EQ.AND P5, PT, R11, RZ, PT ;  /* 0x000000ff0b00720c */ /* 0x000fc60003fa2270 */
[----:B------:R-:W-:Y:S02]  /*04a0*/  @P3 MOV R9, R6 ;  /* 0x0000000600093202 */ /* 0x000fe40000000f00 */
[C---:B------:R-:W-:Y:S01]  /*04b0*/  ISETP.EQ.AND P3, PT, R11.reuse, -0x4, PT ;  /* 0xfffffffc0b00780c */ /* 0x040fe20003f62270 */
[----:B------:R-:W-:Y:S02]  /*04c0*/  @P4 IMAD.MOV.U32 R10, RZ, RZ, R6 ;  /* 0x000000ffff0a4224 */ /* 0x000fe400078e0006 */
[--C-:B------:R-:W-:Y:S01]  /*04d0*/  @P4 IMAD.MOV.U32 R9, RZ, RZ, R17.reuse ;  /* 0x000000ffff094224 */ /* 0x100fe200078e0011 */
[----:B------:R-:W-:Y:S01]  /*04e0*/  ISETP.EQ.AND P4, PT, R11, 0x4, PT ;  /* 0x000000040b00780c */ /* 0x000fe20003f82270 */
[----:B------:R-:W-:Y:S01]  /*04f0*/  @P2 IMAD.MOV.U32 R9, RZ, RZ, R18 ;  /* 0x000000ffff092224 */ /* 0x000fe200078e0012 */
[----:B------:R-:W-:Y:S01]  /*0500*/  @P1 MOV R9, R19 ;  /* 0x0000001300091202 */ /* 0x000fe20000000f00 */
[----:B------:R-:W-:Y:S02]  /*0510*/  @P0 IMAD.MOV.U32 R9, RZ, RZ, R20 ;  /* 0x000000ffff090224 */ /* 0x000fe400078e0014 */
[----:B------:R-:W-:-:S02]  /*0520*/  @P2 IMAD.MOV.U32 R10, RZ, RZ, R17 ;  /* 0x000000ffff0a2224 */ /* 0x000fc400078e0011 */
[----:B------:R-:W-:Y:S02]  /*0530*/  @P1 IMAD.MOV.U32 R10, RZ, RZ, R18 ;  /* 0x000000ffff0a1224 */ /* 0x000fe400078e0012 */
[----:B------:R-:W-:Y:S01]  /*0540*/  @P3 IMAD.MOV.U32 R9, RZ, RZ, R16 ;  /* 0x000000ffff093224 */ /* 0x000fe200078e0010 */
[----:B------:R-:W-:Y:S01]  /*0550*/  @P5 MOV R9, R0 ;  /* 0x0000000000095202 */ /* 0x000fe20000000f00 */
[----:B------:R-:W-:Y:S02]  /*0560*/  @P0 IMAD.MOV.U32 R10, RZ, RZ, R19 ;  /* 0x000000ffff0a0224 */ /* 0x000fe400078e0013 */
[----:B------:R-:W-:Y:S02]  /*0570*/  @P3 IMAD.MOV.U32 R10, RZ, RZ, R20 ;  /* 0x000000ffff0a3224 */ /* 0x000fe400078e0014 */
[----:B------:R-:W-:Y:S02]  /*0580*/  @P5 IMAD.MOV.U32 R10, RZ, RZ, R16 ;  /* 0x000000ffff0a5224 */ /* 0x000fe400078e0010 */
[----:B------:R-:W-:-:S02]  /*0590*/  @P4 IMAD.MOV.U32 R10, RZ, RZ, R0 ;  /* 0x000000ffff0a4224 */ /* 0x000fc400078e0000 */
[----:B------:R-:W-:Y:S01]  /*05a0*/  IMAD.MOV.U32 R12, RZ, RZ, R9 ;  /* 0x000000ffff0c7224 */ /* 0x000fe200078e0009 */
[----:B------:R-:W-:Y:S06]  /*05b0*/  @!P6 BRA `(.L_x_5) ;  /* 0x00000000002ce947 */ /* 0x000fec0003800000 */
[----:B------:R-:W-:Y:S02]  /*05c0*/  @P2 IMAD.MOV.U32 R9, RZ, RZ, R6 ;  /* 0x000000ffff092224 */ /* 0x000fe400078e0006 */
[----:B------:R-:W-:Y:S02]  /*05d0*/  @P1 IMAD.MOV.U32 R9, RZ, RZ, R17 ;  /* 0x000000ffff091224 */ /* 0x000fe400078e0011 */
[----:B------:R-:W-:Y:S01]  /*05e0*/  @P0 IMAD.MOV.U32 R9, RZ, RZ, R18 ;  /* 0x000000ffff090224 */ /* 0x000fe200078e0012 */
[----:B------:R-:W-:Y:S02]  /*05f0*/  ISETP.EQ.AND P0, PT, R11, 0x8, PT ;  /* 0x000000080b00780c */ /* 0x000fe40003f02270 */
[----:B------:R-:W-:Y:S01]  /*0600*/  @P3 MOV R9, R19 ;  /* 0x0000001300093202 */ /* 0x000fe20000000f00 */
[----:B------:R-:W-:Y:S01]  /*0610*/  @P5 IMAD.MOV.U32 R9, RZ, RZ, R20 ;  /* 0x000000ffff095224 */ /* 0x000fe200078e0014 */
[----:B------:R-:W-:Y:S01]  /*0620*/  LOP3.LUT R11, R8, 0x1f, RZ, 0xc0, !PT ;  /* 0x0000001f080b7812 */ /* 0x000fe200078ec0ff */
[----:B------:R-:W-:-:S03]  /*0630*/  @P4 IMAD.MOV.U32 R9, RZ, RZ, R16 ;  /* 0x000000ffff094224 */ /* 0x000fc600078e0010 */
[----:B------:R-:W-:-:S05]  /*0640*/  SHF.L.W.U32.HI R12, R10, R11, R12 ;  /* 0x0000000b0a0c7219 */ /* 0x000fca0000010e0c */
[----:B------:R-:W-:-:S05]  /*0650*/  @P0 IMAD.MOV.U32 R9, RZ, RZ, R0 ;  /* 0x000000ffff090224 */ /* 0x000fca00078e0000 */
[----:B------:R-:W-:-:S07]  /*0660*/  SHF.L.W.U32.HI R10, R9, R11, R10 ;  /* 0x0000000b090a7219 */ /* 0x000fce0000010e0a */
.L_x_5:
[----:B------:R-:W-:Y:S05]  /*0670*/  BSYNC.RECONVERGENT B1 ;  /* 0x0000000000017941 */ /* 0x000fea0003800200 */
.L_x_4:
[C---:B------:R-:W-:Y:S01]  /*0680*/  SHF.L.W.U32.HI R13, R10.reuse, 0x2, R12 ;  /* 0x000000020a0d7819 */ /* 0x040fe20000010e0c */
[----:B------:R-:W-:Y:S01]  /*0690*/  IMAD.SHL.U32 R10, R10, 0x4, RZ ;  /* 0x000000040a0a7824 */ /* 0x000fe200078e00ff */
[----:B------:R-:W-:Y:S01]  /*06a0*/  UMOV UR6, 0x54442d19 ;  /* 0x54442d1900067882 */ /* 0x000fe20000000000 */
[----:B------:R-:W-:Y:S01]  /*06b0*/  UMOV UR7, 0x3bf921fb ;  /* 0x3bf921fb00077882 */ /* 0x000fe20000000000 */
[----:B------:R-:W-:Y:S02]  /*06c0*/  SHF.R.S32.HI R0, RZ, 0x1f, R13 ;  /* 0x0000001fff007819 */ /* 0x000fe4000001140d */
[----:B------:R-:W-:Y:S02]  /*06d0*/  ISETP.GE.AND P0, PT, R7, RZ, PT ;  /* 0x000000ff0700720c */ /* 0x000fe40003f06270 */
[C---:B------:R-:W-:Y:S02]  /*06e0*/  LOP3.LUT R10, R0.reuse, R10, RZ, 0x3c, !PT ;  /* 0x0000000a000a7212 */ /* 0x040fe400078e3cff */
[----:B------:R-:W-:-:S02]  /*06f0*/  LOP3.LUT R11, R0, R13, RZ, 0x3c, !PT ;  /* 0x0000000d000b7212 */ /* 0x000fc400078e3cff */
[----:B------:R-:W-:Y:S02]  /*0700*/  SHF.R.U32.HI R0, RZ, 0x1e, R12 ;  /* 0x0000001eff007819 */ /* 0x000fe4000001160c */
[----:B------:R-:W0:Y:S01]  /*0710*/  I2F.F64.S64 R8, R10 ;  /* 0x0000000a00087312 */ /* 0x000e220000301c00 */
[C---:B------:R-:W-:Y:S02]  /*0720*/  LOP3.LUT R12, R13.reuse, R7, RZ, 0x3c, !PT ;  /* 0x000000070d0c7212 */ /* 0x040fe400078e3cff */
[----:B------:R-:W-:Y:S02]  /*0730*/  LEA.HI R0, R13, R0, RZ, 0x1 ;  /* 0x000000000d007211 */ /* 0x000fe400078f08ff */
[----:B------:R-:W-:-:S03]  /*0740*/  ISETP.GE.AND P1, PT, R12, RZ, PT ;  /* 0x000000ff0c00720c */ /* 0x000fc60003f26270 */
[----:B------:R-:W-:-:S05]  /*0750*/  IMAD.MOV R12, RZ, RZ, -R0 ;  /* 0x000000ffff0c7224 */ /* 0x000fca00078e0a00 */
[----:B------:R-:W-:Y:S01]  /*0760*/  @!P0 MOV R0, R12 ;  /* 0x0000000c00008202 */ /* 0x000fe20000000f00 */
[----:B0-----:R-:W-:-:S10]  /*0770*/  DMUL R8, R8, UR6 ;  /* 0x0000000608087c28 */ /* 0x001fd40008000000 */
[----:B------:R-:W0:Y:S02]  /*0780*/  F2F.F32.F64 R8, R8 ;  /* 0x0000000800087310 */ /* 0x000e240000301000 */
[----:B0-----:R-:W-:-:S07]  /*0790*/  FSEL R12, -R8, R8, !P1 ;  /* 0x00000008080c7208 */ /* 0x001fce0004800100 */
.L_x_2:
[----:B------:R-:W-:Y:S05]  /*07a0*/  BSYNC.RECONVERGENT B0 ;  /* 0x0000000000007941 */ /* 0x000fea0003800200 */
.L_x_1:
[----:B------:R-:W-:Y:S02]  /*07b0*/  IMAD.MOV.U32 R11, RZ, RZ, 0x37cbac00 ;  /* 0x37cbac00ff0b7424 */ /* 0x000fe400078e00ff */
[----:B------:R-:W-:Y:S01]  /*07c0*/  FMUL R9, R12, R12 ;  /* 0x0000000c0c097220 */ /* 0x000fe20000400000 */
[C---:B------:R-:W-:Y:S01]  /*07d0*/  LOP3.LUT R8, R0.reuse, 0x1, RZ, 0xc0, !PT ;  /* 0x0000000100087812 */ /* 0x040fe200078ec0ff */
[----:B------:R-:W-:Y:S01]  /*07e0*/  IMAD.MOV.U32 R10, RZ, RZ, 0x3d2aaabb ;  /* 0x3d2aaabbff0a7424 */ /* 0x000fe200078e00ff */
[----:B------:R-:W-:Y:S01]  /*07f0*/  LOP3.LUT P1, RZ, R0, 0x2, RZ, 0xc0, !PT ;  /* 0x0000000200ff7812 */ /* 0x000fe2000782c0ff */
[----:B------:R-:W-:Y:S01]  /*0800*/  FFMA R13, R9, R11, -0.0013887860113754868507 ;  /* 0xbab607ed090d7423 */ /* 0x000fe2000000000b */
[----:B------:R-:W-:Y:S01]  /*0810*/  ISETP.NE.U32.AND P0, PT, R8, 0x1, PT ;  /* 0x000000010800780c */ /* 0x000fe20003f05070 */
[----:B------:R-:W-:Y:S01]  /*0820*/  IMAD.MOV.U32 R8, RZ, RZ, 0x3effffff ;  /* 0x3effffffff087424 */ /* 0x000fe200078e00ff */
[----:B------:R-:W-:Y:S02]  /*0830*/  BSSY.RECONVERGENT B0, `(.L_x_6) ;  /* 0x0000067000007945 */ /* 0x000fe40003800200 */
[----:B------:R-:W-:-:S02]  /*0840*/  FSEL R14, R13, -0.00019574658654164522886, !P0 ;  /* 0xb94d41530d0e7808 */ /* 0x000fc40004000000 */
[----:B------:R-:W-:Y:S02]  /*0850*/  FSEL R22, R10, 0.0083327032625675201416, !P0 ;  /* 0x3c0885e40a167808 */ /* 0x000fe40004000000 */
[----:B------:R-:W-:Y:S02]  /*0860*/  FSEL R0, R12, 1, P0 ;  /* 0x3f8000000c007808 */ /* 0x000fe40000000000 */
[----:B------:R-:W-:Y:S01]  /*0870*/  FSEL R15, -R8, -0.16666662693023681641, !P0 ;  /* 0xbe2aaaa8080f7808 */ /* 0x000fe20004000100 */
[----:B------:R-:W-:Y:S01]  /*0880*/  FFMA R14, R9, R14, R22 ;  /* 0x0000000e090e7223 */ /* 0x000fe20000000016 */
[----:B------:R-:W-:Y:S01]  /*0890*/  FSETP.GE.AND P0, PT, |R7|, 105615, PT ;  /* 0x47ce47800700780b */ /* 0x000fe20003f06200 */
[C---:B------:R-:W-:Y:S02]  /*08a0*/  FFMA R13, R9.reuse, R0, RZ ;  /* 0x00000000090d7223 */ /* 0x040fe400000000ff */
[----:B------:R-:W-:-:S04]  /*08b0*/  FFMA R9, R9, R14, R15 ;  /* 0x0000000e09097223 */ /* 0x000fc8000000000f */
[----:B------:R-:W-:-:S04]  /*08c0*/  FFMA R9, R13, R9, R0 ;  /* 0x000000090d097223 */ /* 0x000fc80000000000 */
[----:B------:R-:W-:Y:S02]  /*08d0*/  @P1 FADD R9, RZ, -R9 ;  /* 0x80000009ff091221 */ /* 0x000fe40000000000 */
[----:B------:R-:W-:Y:S05]  /*08e0*/  @!P0 BRA `(.L_x_7) ;  /* 0x00000004006c8947 */ /* 0x000fea0003800000 */
[----:B------:R-:W-:-:S13]  /*08f0*/  FSETP.NEU.AND P0, PT, |R7|, +INF , PT ;  /* 0x7f8000000700780b */ /* 0x000fda0003f0d200 */
[----:B------:R-:W-:Y:S01]  /*0900*/  @!P0 FMUL R4, RZ, R7 ;  /* 0x00000007ff048220 */ /* 0x000fe20000400000 */
[----:B------:R-:W-:Y:S01]  /*0910*/  @!P0 IMAD.MOV.U32 R5, RZ, RZ, RZ ;  /* 0x000000ffff058224 */ /* 0x000fe200078e00ff */
[----:B------:R-:W-:Y:S06]  /*0920*/  @!P0 BRA `(.L_x_7) ;  /* 0x00000004005c8947 */ /* 0x000fec0003800000 */
[----:B------:R-:W0:Y:S01]  /*0930*/  LDC.64 R4, c[0x4][RZ] ;  /* 0x01000000ff047b82 */ /* 0x000e220000000a00 */
[----:B------:R-:W-:Y:S02]  /*0940*/  IMAD.SHL.U32 R0, R7, 0x100, RZ ;  /* 0x0000010007007824 */ /* 0x000fe400078e00ff */
[----:B------:R-:W-:Y:S02]  /*0950*/  HFMA2 R21, -RZ, RZ, 0, 0 ;  /* 0x00000000ff157431 */ /* 0x000fe400000001ff */
[----:B------:R-:W-:Y:S01]  /*0960*/  IMAD.MOV.U32 R23, RZ, RZ, RZ ;  /* 0x000000ffff177224 */ /* 0x000fe200078e00ff */
[----:B------:R-:W-:Y:S01]  /*0970*/  UMOV UR5, URZ ;  /* 0x000000ff00057c82 */ /* 0x000fe20008000000 */
[----:B------:R-:W-:-:S07]  /*0980*/  LOP3.LUT R25, R0, 0x80000000, RZ, 0xfc, !PT ;  /* 0x8000000000197812 */ /* 0x000fce00078efcff */
.L_x_8:
[----:B0-----:R-:W-:-:S06]  /*0990*/  IMAD.WIDE.U32 R12, R23, 0x4, R4 ;  /* 0x00000004170c7825 */ /* 0x001fcc00078e0004 */
[----:B------:R-:W2:Y:S01]  /*09a0*/  LDG.E.CONSTANT R12, desc[UR8][R12.64] ;  /* 0x000000080c0c7981 */ /* 0x000ea2000c1e9900 */
[C---:B------:R-:W-:Y:S02]  /*09b0*/  IMAD.SHL.U32 R0, R23.reuse, 0x4, RZ ;  /* 0x0000000417007824 */ /* 0x040fe400078e00ff */
[----:B------:R-:W-:-:S03]  /*09c0*/  VIADD R23, R23, 0x1 ;  /* 0x0000000117177836 */ /* 0x000fc60000000000 */
[C---:B------:R-:W-:Y:S02]  /*09d0*/  ISETP.EQ.AND P0, PT, R0.reuse, RZ, PT ;  /* 0x000000ff0000720c */ /* 0x040fe40003f02270 */
[C---:B------:R-:W-:Y:S02]  /*09e0*/  ISETP.EQ.AND P5, PT, R0.reuse, 0x4, PT ;  /* 0x000000040000780c */ /* 0x040fe40003fa2270 */
[C---:B------:R-:W-:Y:S02]  /*09f0*/  ISETP.EQ.AND P4, PT, R0.reuse, 0x8, PT ;  /* 0x000000080000780c */ /* 0x040fe40003f82270 */
[C---:B------:R-:W-:Y:S02]  /*0a00*/  ISETP.EQ.AND P3, PT, R0.reuse, 0xc, PT ;  /* 0x0000000c0000780c */ /* 0x040fe40003f62270 */
[C---:B------:R-:W-:Y:S02]  /*0a10*/  ISETP.EQ.AND P2, PT, R0.reuse, 0x10, PT ;  /* 0x000000100000780c */ /* 0x040fe40003f42270 */
[----:B------:R-:W-:Y:S01]  /*0a20*/  ISETP.EQ.AND P1, PT, R0, 0x14, PT ;  /* 0x000000140000780c */ /* 0x000fe20003f22270 */
[----:B--2---:R-:W-:-:S03]  /*0a30*/  IMAD.WIDE.U32 R14, R12, R25, RZ ;  /* 0x000000190c0e7225 */ /* 0x004fc600078e00ff */
[----:B------:R-:W-:-:S04]  /*0a40*/  IADD3 R0, P6, PT, R14, R21, RZ ;  /* 0x000000150e007210 */ /* 0x000fc80007fde0ff */
[----:B------:R-:W-:Y:S01]  /*0a50*/  IADD3.X R21, PT, PT, R15, UR5, RZ, P6, !PT ;  /* 0x000000050f157c10 */ /* 0x000fe2000b7fe4ff */
[--C-:B------:R-:W-:Y:S01]  /*0a60*/  @P0 IMAD.MOV.U32 R6, RZ, RZ, R0.reuse ;  /* 0x000000ffff060224 */ /* 0x100fe200078e0000 */
[----:B------:R-:W-:Y:S01]  /*0a70*/  ISETP.NE.AND P6, PT, R23, 0x6, PT ;  /* 0x000000061700780c */ /* 0x000fe20003fc5270 */
[--C-:B------:R-:W-:Y:S01]  /*0a80*/  @P5 IMAD.MOV.U32 R17, RZ, RZ, R0.reuse ;  /* 0x000000ffff115224 */ /* 0x100fe200078e0000 */
[----:B------:R-:W-:Y:S01]  /*0a90*/  @P4 MOV R18, R0 ;  /* 0x0000000000124202 */ /* 0x000fe20000000f00 */
[--C-:B------:R-:W-:Y:S02]  /*0aa0*/  @P3 IMAD.MOV.U32 R19, RZ, RZ, R0.reuse ;  /* 0x000000ffff133224 */ /* 0x100fe400078e0000 */
[--C-:B------:R-:W-:Y:S02]  /*0ab0*/  @P2 IMAD.MOV.U32 R20, RZ, RZ, R0.reuse ;  /* 0x000000ffff142224 */ /* 0x100fe400078e0000 */
[----:B------:R-:W-:-:S06]  /*0ac0*/  @P1 IMAD.MOV.U32 R16, RZ, RZ, R0 ;  /* 0x000000ffff101224 */ /* 0x000fcc00078e0000 */
[----:B------:R-:W-:Y:S05]  /*0ad0*/  @P6 BRA `(.L_x_8) ;  /* 0xfffffffc00ac6947 */ /* 0x000fea000383ffff */
[----:B------:R-:W-:Y:S01]  /*0ae0*/  SHF.R.U32.HI R12, RZ, 0x17, R7 ;  /* 0x00000017ff0c7819 */ /* 0x000fe20000011607 */
[----:B------:R-:W-:Y:S03]  /*0af0*/  BSSY.RECONVERGENT B1, `(.L_x_9) ;  /* 0x0000028000017945 */ /* 0x000fe60003800200 */
[C---:B------:R-:W-:Y:S02]  /*0b00*/  LOP3.LUT R0, R12.reuse, 0xe0, RZ, 0xc0, !PT ;  /* 0x000000e00c007812 */ /* 0x040fe400078ec0ff */
[----:B------:R-:W-:-:S03]  /*0b10*/  LOP3.LUT P6, RZ, R12, 0x1f, RZ, 0xc0, !PT ;  /* 0x0000001f0cff7812 */ /* 0x000fc600078cc0ff */
[----:B------:R-:W-:-:S05]  /*0b20*/  VIADD R0, R0, 0xffffff80 ;  /* 0xffffff8000007836 */ /* 0x000fca0000000000 */
[----:B------:R-:W-:-:S04]  /*0b30*/  SHF.R.U32.HI R0, RZ, 0x5, R0 ;  /* 0x00000005ff007819 */ /* 0x000fc80000011600 */
[----:B------:R-:W-:-:S04]  /*0b40*/  LEA R13, -R0, RZ, 0x2 ;  /* 0x000000ff000d7211 */ /* 0x000fc800078e11ff */
[C---:B------:R-:W-:Y:S02]  /*0b50*/  ISETP.EQ.AND P3, PT, R13.reuse, -0x18, PT ;  /* 0xffffffe80d00780c */ /* 0x040fe40003f62270 */
[C---:B------:R-:W-:Y:S02]  /*0b60*/  ISETP.EQ.AND P4, PT, R13.reuse, -0x14, PT ;  /* 0xffffffec0d00780c */ /* 0x040fe40003f82270 */
[C---:B------:R-:W-:Y:S02]  /*0b70*/  ISETP.EQ.AND P2, PT, R13.reuse, -0x10, PT ;  /* 0xfffffff00d00780c */ /* 0x040fe40003f42270 */
[C---:B------:R-:W-:Y:S02]  /*0b80*/  ISETP.EQ.AND P1, PT, R13.reuse, -0xc, PT ;  /* 0xfffffff40d00780c */ /* 0x040fe40003f22270 */
[C---:B------:R-:W-:Y:S02]  /*0b90*/  ISETP.EQ.AND P0, PT, R13.reuse, -0x8, PT ;  /* 0xfffffff80d00780c */ /* 0x040fe40003f02270 */
[----:B------:R-:W-:-:S03]  /*0ba0*/  ISETP.EQ.AND P5, PT, R13, 0x4, PT ;  /* 0x000000040d00780c */ /* 0x000fc60003fa2270 */
[--C-:B------:R-:W-:Y:S01]  /*0bb0*/  @P3 IMAD.MOV.U32 R0, RZ, RZ, R6.reuse ;  /* 0x000000ffff003224 */ /* 0x100fe200078e0006 */
[C---:B------:R-:W-:Y:S01]  /*0bc0*/  ISETP.EQ.AND P3, PT, R13.reuse, -0x4, PT ;  /* 0xfffffffc0d00780c */ /* 0x040fe20003f62270 */
[----:B------:R-:W-:Y:S02]  /*0bd0*/  @P4 IMAD.MOV.U32 R4, RZ, RZ, R6 ;  /* 0x000000ffff044224 */ /* 0x000fe400078e0006 */
[--C-:B------:R-:W-:Y:S01]  /*0be0*/  @P4 IMAD.MOV.U32 R0, RZ, RZ, R17.reuse ;  /* 0x000000ffff004224 */ /* 0x100fe200078e0011 */
[----:B------:R-:W-:Y:S01]  /*0bf0*/  ISETP.EQ.AND P4, PT, R13, RZ, PT ;  /* 0x000000ff0d00720c */ /* 0x000fe20003f82270 */
[----:B------:R-:W-:Y:S01]  /*0c00*/  @P2 IMAD.MOV.U32 R4, RZ, RZ, R17 ;  /* 0x000000ffff042224 */ /* 0x000fe200078e0011 */
[----:B------:R-:W-:Y:S01]  /*0c10*/  @P2 MOV R0, R18 ;  /* 0x0000001200002202 */ /* 0x000fe20000000f00 */
[----:B------:R-:W-:Y:S02]  /*0c20*/  @P1 IMAD.MOV.U32 R4, RZ, RZ, R18 ;  /* 0x000000ffff041224 */ /* 0x000fe400078e0012 */
[----:B------:R-:W-:-:S02]  /*0c30*/  @P1 IMAD.MOV.U32 R0, RZ, RZ, R19 ;  /* 0x000000ffff001224 */ /* 0x000fc400078e0013 */
[----:B------:R-:W-:Y:S02]  /*0c40*/  @P0 IMAD.MOV.U32 R4, RZ, RZ, R19 ;  /* 0x000000ffff040224 */ /* 0x000fe400078e0013 */
[----:B------:R-:W-:Y:S01]  /*0c50*/  @P0 IMAD.MOV.U32 R0, RZ, RZ, R20 ;  /* 0x000000ffff000224 */ /* 0x000fe200078e0014 */
[----:B------:R-:W-:Y:S01]  /*0c60*/  @P3 MOV R4, R20 ;  /* 0x0000001400043202 */ /* 0x000fe20000000f00 */
[--C-:B------:R-:W-:Y:S02]  /*0c70*/  @P3 IMAD.MOV.U32 R0, RZ, RZ, R16.reuse ;  /* 0x000000ffff003224 */ /* 0x100fe400078e0010 */
[----:B------:R-:W-:Y:S02]  /*0c80*/  @P4 IMAD.MOV.U32 R4, RZ, RZ, R16 ;  /* 0x000000ffff044224 */ /* 0x000fe400078e0010 */
[--C-:B------:R-:W-:Y:S02]  /*0c90*/  @P4 IMAD.MOV.U32 R0, RZ, RZ, R21.reuse ;  /* 0x000000ffff004224 */ /* 0x100fe400078e0015 */
[----:B------:R-:W-:Y:S01]  /*0ca0*/  @P5 IMAD.MOV.U32 R4, RZ, RZ, R21 ;  /* 0x000000ffff045224 */ /* 0x000fe200078e0015 */
[----:B------:R-:W-:Y:S06]  /*0cb0*/  @!P6 BRA `(.L_x_10) ;  /* 0x00000000002ce947 */ /* 0x000fec0003800000 */
[----:B------:R-:W-:Y:S01]  /*0cc0*/  @P2 MOV R5, R6 ;  /* 0x0000000600052202 */ /* 0x000fe20000000f00 */
[----:B------:R-:W-:Y:S02]  /*0cd0*/  @P1 IMAD.MOV.U32 R5, RZ, RZ, R17 ;  /* 0x000000ffff051224 */ /* 0x000fe400078e0011 */
[----:B------:R-:W-:Y:S01]  /*0ce0*/  @P0 IMAD.MOV.U32 R5, RZ, RZ, R18 ;  /* 0x000000ffff050224 */ /* 0x000fe200078e0012 */
[----:B------:R-:W-:Y:S01]  /*0cf0*/  ISETP.EQ.AND P0, PT, R13, 0x8, PT ;  /* 0x000000080d00780c */ /* 0x000fe20003f02270 */
[----:B------:R-:W-:Y:S01]  /*0d00*/  @P3 IMAD.MOV.U32 R5, RZ, RZ, R19 ;  /* 0x000000ffff053224 */ /* 0x000fe200078e0013 */
[----:B------:R-:W-:Y:S01]  /*0d10*/  LOP3.LUT R13, R12, 0x1f, RZ, 0xc0, !PT ;  /* 0x0000001f0c0d7812 */ /* 0x000fe200078ec0ff */
[----:B------:R-:W-:Y:S01]  /*0d20*/  @P4 IMAD.MOV.U32 R5, RZ, RZ, R20 ;  /* 0x000000ffff054224 */ /* 0x000fe200078e0014 */
[----:B------:R-:W-:Y:S02]  /*0d30*/  @P5 MOV R5, R16 ;  /* 0x0000001000055202 */ /* 0x000fe40000000f00 */
[----:B------:R-:W-:-:S07]  /*0d40*/  SHF.L.W.U32.HI R0, R4, R13, R0 ;  /* 0x0000000d04007219 */ /* 0x000fce0000010e00 */
[----:B------:R-:W-:-:S05]  /*0d50*/  @P0 IMAD.MOV.U32 R5, RZ, RZ, R21 ;  /* 0x000000ffff050224 */ /* 0x000fca00078e0015 */
[----:B------:R-:W-:-:S07]  /*0d60*/  SHF.L.W.U32.HI R4, R5, R13, R4 ;  /* 0x0000000d05047219 */ /* 0x000fce0000010e04 */
.L_x_10:
[----:B------:R-:W-:Y:S05]  /*0d70*/  BSYNC.RECONVERGENT B1 ;  /* 0x0000000000017941 */ /* 0x000fea0003800200 */
.L_x_9:
        /* <DEDUP_REMOVED lines=9> */
[C---:B------:R-:W-:Y:S02]  /*0e10*/  LOP3.LUT R4, R5.reuse, R7, RZ, 0x3c, !PT ;  /* 0x0000000705047212 */ /* 0x040fe400078e3cff */
[----:B------:R-:W0:Y:S01]  /*0e20*/  I2F.F64.S64 R12, R12 ;  /* 0x0000000c000c7312 */ /* 0x000e220000301c00 */
[----:B------:R-:W-:Y:S02]  /*0e30*/  LEA.HI R5, R5, R0, RZ, 0x1 ;  /* 0x0000000005057211 */ /* 0x000fe400078f08ff */
[----:B------:R-:W-:-:S03]  /*0e40*/  ISETP.GE.AND P0, PT, R4, RZ, PT ;  /* 0x000000ff0400720c */ /* 0x000fc60003f06270 */
[----:B------:R-:W-:-:S04]  /*0e50*/  IMAD.MOV R0, RZ, RZ, -R5 ;  /* 0x000000ffff007224 */ /* 0x000fc800078e0a05 */
[----:B------:R-:W-:Y:S01]  /*0e60*/  @!P1 IMAD.MOV.U32 R5, RZ, RZ, R0 ;  /* 0x000000ffff059224 */ /* 0x000fe200078e0000 */
[----:B0-----:R-:W-:-:S10]  /*0e70*/  DMUL R14, R12, UR6 ;  /* 0x000000060c0e7c28 */ /* 0x001fd40008000000 */
[----:B------:R-:W0:Y:S02]  /*0e80*/  F2F.F32.F64 R14, R14 ;  /* 0x0000000e000e7310 */ /* 0x000e240000301000 */
[----:B0-----:R-:W-:-:S07]  /*0e90*/  FSEL R4, -R14, R14, !P0 ;  /* 0x0000000e0e047208 */ /* 0x001fce0004000100 */
.L_x_7:
[----:B------:R-:W-:Y:S05]  /*0ea0*/  BSYNC.RECONVERGENT B0 ;  /* 0x0000000000007941 */ /* 0x000fea0003800200 */
.L_x_6:
[----:B------:R-:W-:Y:S01]  /*0eb0*/  MOV R0, 0x3bbb989d ;  /* 0x3bbb989d00007802 */ /* 0x000fe20000000f00 */
[----:B------:R-:W-:Y:S01]  /*0ec0*/  FMUL R12, R4, R4 ;  /* 0x00000004040c7220 */ /* 0x000fe20000400000 */
[----:B------:R-:W-:Y:S01]  /*0ed0*/  LOP3.LUT R15, R5, 0x1, RZ, 0xc0, !PT ;  /* 0x00000001050f7812 */ /* 0x000fe200078ec0ff */
[----:B------:R-:W-:Y:S01]  /*0ee0*/  IMAD.MOV.U32 R14, RZ, RZ, 0x437c0000 ;  /* 0x437c0000ff0e7424 */ /* 0x000fe200078e00ff */
[----:B------:R-:W0:Y:S01]  /*0ef0*/  LDCU UR5, c[0x0][0x388] ;  /* 0x00007100ff0577ac */ /* 0x000e220008000800 */
[----:B------:R-:W-:Y:S01]  /*0f00*/  FFMA.SAT R13, R7, R0, 0.5 ;  /* 0x3f000000070d7423 */ /* 0x000fe20000002000 */
[----:B------:R-:W-:Y:S01]  /*0f10*/  FFMA R0, R12, R11, -0.0013887860113754868507 ;  /* 0xbab607ed0c007423 */ /* 0x000fe2000000000b */
[----:B------:R-:W-:Y:S01]  /*0f20*/  ISETP.NE.U32.AND P0, PT, R15, 0x1, PT ;  /* 0x000000010f00780c */ /* 0x000fe20003f05070 */
[----:B------:R-:W-:Y:S02]  /*0f30*/  VIADD R5, R5, 0x1 ;  /* 0x0000000105057836 */ /* 0x000fe40000000000 */
[----:B------:R-:W-:Y:S01]  /*0f40*/  FFMA.RM R11, R13, R14, 12582913 ;  /* 0x4b4000010d0b7423 */ /* 0x000fe2000000400e */
[----:B------:R-:W-:Y:S01]  /*0f50*/  UIADD3 UR4, UPT, UPT, UR4, 0x1, URZ ;  /* 0x0000000104047890 */ /* 0x000fe2000fffe0ff */
[----:B------:R-:W-:-:S02]  /*0f60*/  FSEL R13, R0, -0.00019574658654164522886, P0 ;  /* 0xb94d4153000d7808 */ /* 0x000fc40000000000 */
[----:B------:R-:W-:Y:S01]  /*0f70*/  FADD R0, R11, -12583039 ;  /* 0xcb40007f0b007421 */ /* 0x000fe20000000000 */
[----:B------:R-:W-:Y:S02]  /*0f80*/  FSEL R15, R10, 0.0083327032625675201416, P0 ;  /* 0x3c0885e40a0f7808 */ /* 0x000fe40000000000 */
[----:B------:R-:W-:Y:S01]  /*0f90*/  LOP3.LUT P1, RZ, R5, 0x2, RZ, 0xc0, !PT ;  /* 0x0000000205ff7812 */ /* 0x000fe2000782c0ff */
[C---:B------:R-:W-:Y:S01]  /*0fa0*/  FFMA R10, R7.reuse, 1.4426950216293334961, -R0 ;  /* 0x3fb8aa3b070a7823 */ /* 0x040fe20000000800 */
[----:B------:R-:W-:Y:S01]  /*0fb0*/  FSEL R5, -R8, -0.16666662693023681641, P0 ;  /* 0xbe2aaaa808057808 */ /* 0x000fe20000000100 */
[----:B------:R-:W-:Y:S01]  /*0fc0*/  FFMA R13, R12, R13, R15 ;  /* 0x0000000d0c0d7223 */ /* 0x000fe2000000000f */
[----:B------:R-:W-:Y:S01]  /*0fd0*/  FSEL R0, R4, 1, !P0 ;  /* 0x3f80000004007808 */ /* 0x000fe20004000000 */
[----:B------:R-:W-:Y:S01]  /*0fe0*/  FFMA R10, R7, 1.925963033500011079e-08, R10 ;  /* 0x32a57060070a7823 */ /* 0x000fe2000000000a */
[----:B0-----:R-:W-:Y:S01]  /*0ff0*/  UISETP.NE.AND UP0, UPT, UR4, UR5, UPT ;  /* 0x000000050400728c */ /* 0x001fe2000bf05270 */
[----:B------:R-:W-:Y:S01]  /*1000*/  FFMA R13, R12, R13, R5 ;  /* 0x0000000d0c0d7223 */ /* 0x000fe20000000005 */
[----:B------:R-:W-:-:S02]  /*1010*/  IMAD.SHL.U32 R7, R11, 0x800000, RZ ;  /* 0x008000000b077824 */ /* 0x000fc400078e00ff */
[----:B------:R-:W-:Y:S01]  /*1020*/  FFMA R5, R12, R0, RZ ;  /* 0x000000000c057223 */ /* 0x000fe200000000ff */
[----:B------:R-:W0:Y:S03]  /*1030*/  MUFU.EX2 R10, R10 ;  /* 0x0000000a000a7308 */ /* 0x000e260000000800 */
[----:B------:R-:W-:-:S04]  /*1040*/  FFMA R0, R5, R13, R0 ;  /* 0x0000000d05007223 */ /* 0x000fc80000000000 */
[----:B------:R-:W-:-:S04]  /*1050*/  @P1 FADD R0, RZ, -R0 ;  /* 0x80000000ff001221 */ /* 0x000fc80000000000 */
[----:B------:R-:W-:-:S04]  /*1060*/  FMUL R0, R9, R0 ;  /* 0x0000000009007220 */ /* 0x000fc80000400000 */
[----:B0-----:R-:W-:Y:S01]  /*1070*/  FFMA R7, R7, R10, R0 ;  /* 0x0000000a07077223 */ /* 0x001fe20000000000 */
[----:B------:R-:W-:Y:S06]  /*1080*/  BRA.U UP0, `(.L_x_11) ;  /* 0xfffffff100187547 */ /* 0x000fec000b83ffff */
.L_x_0:
[----:B-----5:R-:W-:Y:S01]  /*1090*/  STG.E desc[UR8][R2.64], R7 ;  /* 0x0000000702007986 */ /* 0x020fe2000c101908 */
[----:B------:R-:W-:Y:S05]  /*10a0*/  EXIT ;  /* 0x000000000000794d */ /* 0x000fea0003800000 */
.L_x_12:
[----:B------:R-:W-:-:S00]  /*10b0*/  BRA `(.L_x_12) ;  /* 0xfffffffc00fc7947 */ /* 0x000fc0000383ffff */
[----:B------:R-:W-:-:S00]  /*10c0*/  NOP ;  /* 0x0000000000007918 */ /* 0x000fc00000000000 */
        /* <DEDUP_REMOVED lines=11> */
.L_x_13:


//--------------------- .nv.global.init           --------------------------
	.section	.nv.global.init,"aw",@progbits
	.align	4
.nv.global.init:
	.type		__cudart_i2opi_f,@object
	.size		__cudart_i2opi_f,(.L_0 - __cudart_i2opi_f)
__cudart_i2opi_f:
        /*0000*/ 	.byte	0x41, 0x90, 0x43, 0x3c, 0x99, 0x95, 0x62, 0xdb, 0xc0, 0xdd, 0x34, 0xf5, 0xd1, 0x57, 0x27, 0xfc
        /*0010*/ 	.byte	0x29, 0x15, 0x44, 0x4e, 0x6e, 0x83, 0xf9, 0xa2
.L_0:


//--------------------- .nv.shared.reserved.0     --------------------------
	.section	.nv.shared.reserved.0,"aw",@nobits
	.weak		__nv_reservedSMEM_offset_0_alias
	.size		__nv_reservedSMEM_offset_0_alias, 0, 64
	.other		__nv_reservedSMEM_offset_0_alias,@"STO_CUDA_RESERVED_SHARED STV_DEFAULT"
__nv_reservedSMEM_offset_0_alias:
	.zero		0
	.zero		64


//--------------------- .nv.constant0._Z14compute_kernelPfi --------------------------
	.section	.nv.constant0._Z14compute_kernelPfi,"a",@progbits
	.sectionflags	@""
	.align	4
.nv.constant0._Z14compute_kernelPfi:
	.zero		908


//--------------------- SYMBOLS --------------------------

	.type		.nv.reservedSmem.offset0,@object
	.size		.nv.reservedSmem.offset0,0x4
